	.headerflags	@"EF_CUDA_TEXMODE_UNIFIED EF_CUDA_64BIT_ADDRESS EF_CUDA_ACCELERATORS EF_CUDA_SM90 EF_CUDA_VIRTUAL_SM(EF_CUDA_SM90)"
	.elftype	@"ET_EXEC"


//--------------------- .nv.info                  --------------------------
	.section	.nv.info,"",@"SHT_CUDA_INFO"
	.align	4


	//----- nvinfo : EIATTR_REGCOUNT
	.align		4
        /*0000*/ 	.byte	0x04, 0x2f
        /*0002*/ 	.short	(.L_3 - .L_2)
	.align		4
.L_2:
        /*0004*/ 	.word	index@(triton_poi_fused__native_batch_norm_legit_no_training_mul_softplus_tanh_31)
        /*0008*/ 	.word	0x00000011


	//----- nvinfo : EIATTR_MIN_STACK_SIZE
	.align		4
.L_3:
        /*000c*/ 	.byte	0x04, 0x12
        /*000e*/ 	.short	(.L_5 - .L_4)
	.align		4
.L_4:
        /*0010*/ 	.word	index@(triton_poi_fused__native_batch_norm_legit_no_training_mul_softplus_tanh_31)
        /*0014*/ 	.word	0x00000000


	//----- nvinfo : EIATTR_FRAME_SIZE
	.align		4
.L_5:
        /*0018*/ 	.byte	0x04, 0x11
        /*001a*/ 	.short	(.L_7 - .L_6)
	.align		4
.L_6:
        /*001c*/ 	.word	index@(triton_poi_fused__native_batch_norm_legit_no_training_mul_softplus_tanh_31)
        /*0020*/ 	.word	0x00000000


	//----- nvinfo : EIATTR_MIN_STACK_SIZE
	.align		4
.L_7:
        /*0024*/ 	.byte	0x04, 0x12
        /*0026*/ 	.short	(.L_9 - .L_8)
	.align		4
.L_8:
        /*0028*/ 	.word	index@(triton_poi_fused__native_batch_norm_legit_no_training_mul_softplus_tanh_31)
        /*002c*/ 	.word	0x00000000
.L_9:


//--------------------- .nv.info.triton_poi_fused__native_batch_norm_legit_no_training_mul_softplus_tanh_31 --------------------------
	.section	.nv.info.triton_poi_fused__native_batch_norm_legit_no_training_mul_softplus_tanh_31,"",@"SHT_CUDA_INFO"
	.sectionflags	@""
	.align	4


	//----- nvinfo : EIATTR_CUDA_API_VERSION
	.align		4
        /*0000*/ 	.byte	0x04, 0x37
        /*0002*/ 	.short	(.L_11 - .L_10)
.L_10:
        /*0004*/ 	.word	0x0000007c


	//----- nvinfo : EIATTR_KPARAM_INFO
	.align		4
.L_11:
        /*0008*/ 	.byte	0x04, 0x17
        /*000a*/ 	.short	(.L_13 - .L_12)
.L_12:
        /*000c*/ 	.word	0x00000000
        /*0010*/ 	.short	0x0006
        /*0012*/ 	.short	0x0030
        /*0014*/ 	.byte	0x00, 0xf0, 0x11, 0x00


	//----- nvinfo : EIATTR_KPARAM_INFO
	.align		4
.L_13:
        /*0018*/ 	.byte	0x04, 0x17
        /*001a*/ 	.short	(.L_15 - .L_14)
.L_14:
        /*001c*/ 	.word	0x00000000
        /*0020*/ 	.short	0x0005
        /*0022*/ 	.short	0x0028
        /*0024*/ 	.byte	0x00, 0xf4, 0x21, 0x00


	//----- nvinfo : EIATTR_KPARAM_INFO
	.align		4
.L_15:
        /*0028*/ 	.byte	0x04, 0x17
        /*002a*/ 	.short	(.L_17 - .L_16)
.L_16:
        /*002c*/ 	.word	0x00000000
        /*0030*/ 	.short	0x0004
        /*0032*/ 	.short	0x0020
        /*0034*/ 	.byte	0x00, 0xf4, 0x21, 0x00


	//----- nvinfo : EIATTR_KPARAM_INFO
	.align		4
.L_17:
        /*0038*/ 	.byte	0x04, 0x17
        /*003a*/ 	.short	(.L_19 - .L_18)
.L_18:
        /*003c*/ 	.word	0x00000000
        /*0040*/ 	.short	0x0003
        /*0042*/ 	.short	0x0018
        /*0044*/ 	.byte	0x00, 0xf4, 0x21, 0x00


	//----- nvinfo : EIATTR_KPARAM_INFO
	.align		4
.L_19:
        /*0048*/ 	.byte	0x04, 0x17
        /*004a*/ 	.short	(.L_21 - .L_20)
.L_20:
        /*004c*/ 	.word	0x00000000
        /*0050*/ 	.short	0x0002
        /*0052*/ 	.short	0x0010
        /*0054*/ 	.byte	0x00, 0xf4, 0x21, 0x00


	//----- nvinfo : EIATTR_KPARAM_INFO
	.align		4
.L_21:
        /*0058*/ 	.byte	0x04, 0x17
        /*005a*/ 	.short	(.L_23 - .L_22)
.L_22:
        /*005c*/ 	.word	0x00000000
        /*0060*/ 	.short	0x0001
        /*0062*/ 	.short	0x0008
        /*0064*/ 	.byte	0x00, 0xf4, 0x21, 0x00


	//----- nvinfo : EIATTR_KPARAM_INFO
	.align		4
.L_23:
        /*0068*/ 	.byte	0x04, 0x17
        /*006a*/ 	.short	(.L_25 - .L_24)
.L_24:
        /*006c*/ 	.word	0x00000000
        /*0070*/ 	.short	0x0000
        /*0072*/ 	.short	0x0000
        /*0074*/ 	.byte	0x00, 0xf4, 0x21, 0x00


	//----- nvinfo : EIATTR_SPARSE_MMA_MASK
	.align		4
.L_25:
        /*0078*/ 	.byte	0x03, 0x50
        /*007a*/ 	.short	0x0000


	//----- nvinfo : EIATTR_MAXREG_COUNT
	.align		4
        /*007c*/ 	.byte	0x03, 0x1b
        /*007e*/ 	.short	0x00ff


	//----- nvinfo : EIATTR_EXIT_INSTR_OFFSETS
	.align		4
        /*0080*/ 	.byte	0x04, 0x1c
        /*0082*/ 	.short	(.L_27 - .L_26)


	//   ....[0]....
.L_26:
        /*0084*/ 	.word	0x00000690


	//----- nvinfo : EIATTR_REQNTID
	.align		4
.L_27:
        /*0088*/ 	.byte	0x04, 0x10
        /*008a*/ 	.short	(.L_29 - .L_28)
.L_28:
        /*008c*/ 	.word	0x00000080
        /*0090*/ 	.word	0x00000001
        /*0094*/ 	.word	0x00000001


	//----- nvinfo : EIATTR_CRS_STACK_SIZE
	.align		4
.L_29:
        /*0098*/ 	.byte	0x04, 0x1e
        /*009a*/ 	.short	(.L_31 - .L_30)
.L_30:
        /*009c*/ 	.word	0x00000000


	//----- nvinfo : EIATTR_CBANK_PARAM_SIZE
	.align		4
.L_31:
        /*00a0*/ 	.byte	0x03, 0x19
        /*00a2*/ 	.short	0x0034


	//----- nvinfo : EIATTR_PARAM_CBANK
	.align		4
        /*00a4*/ 	.byte	0x04, 0x0a
        /*00a6*/ 	.short	(.L_33 - .L_32)
	.align		4
.L_32:
        /*00a8*/ 	.word	index@(.nv.constant0.triton_poi_fused__native_batch_norm_legit_no_training_mul_softplus_tanh_31)
        /*00ac*/ 	.short	0x0210
        /*00ae*/ 	.short	0x0034


	//----- nvinfo : EIATTR_SW_WAR
	.align		4
.L_33:
        /*00b0*/ 	.byte	0x04, 0x36
        /*00b2*/ 	.short	(.L_35 - .L_34)
.L_34:
        /*00b4*/ 	.word	0x00000008
.L_35:


//--------------------- .nv.callgraph             --------------------------
	.section	.nv.callgraph,"",@"SHT_CUDA_CALLGRAPH"
	.align	4
	.sectionentsize	8
	.align		4
        /*0000*/ 	.word	0x00000000
	.align		4
        /*0004*/ 	.word	0xffffffff
	.align		4
        /*0008*/ 	.word	0x00000000
	.align		4
        /*000c*/ 	.word	0xfffffffe
	.align		4
        /*0010*/ 	.word	0x00000000
	.align		4
        /*0014*/ 	.word	0xfffffffd
	.align		4
        /*0018*/ 	.word	0x00000000
	.align		4
        /*001c*/ 	.word	0xfffffffc


//--------------------- .nv.constant4             --------------------------
	.section	.nv.constant4,"a",@progbits
	.align	8
	.align		8
.nv.constant4:
        /*0000*/ 	.dword	_$_str
	.align		8
        /*0008*/ 	.dword	_$_str_$_2


//--------------------- .text.triton_poi_fused__native_batch_norm_legit_no_training_mul_softplus_tanh_31 --------------------------
	.section	.text.triton_poi_fused__native_batch_norm_legit_no_training_mul_softplus_tanh_31,"ax",@progbits
	.align	128
        .global         triton_poi_fused__native_batch_norm_legit_no_training_mul_softplus_tanh_31
        .type           triton_poi_fused__native_batch_norm_legit_no_training_mul_softplus_tanh_31,@function
        .size           triton_poi_fused__native_batch_norm_legit_no_training_mul_softplus_tanh_31,(.L_x_6 - triton_poi_fused__native_batch_norm_legit_no_training_mul_softplus_tanh_31)
        .other          triton_poi_fused__native_batch_norm_legit_no_training_mul_softplus_tanh_31,@"STO_CUDA_ENTRY STV_DEFAULT"
triton_poi_fused__native_batch_norm_legit_no_training_mul_softplus_tanh_31:
.text.triton_poi_fused__native_batch_norm_legit_no_training_mul_softplus_tanh_31:
[----:B------:R-:W0:Y:S01]  /*0000*/  LDC R1, c[0x0][0x28] ;  /* 0x00000a00ff017b82 */ /* 0x000e220000000800 */
[----:B------:R-:W1:Y:S07]  /*0010*/  S2R R2, SR_TID.X ;  /* 0x0000000000027919 */ /* 0x000e6e0000002100 */
[----:B------:R-:W2:Y:S01]  /*0020*/  LDC.64 R8, c[0x0][0x228] ;  /* 0x00008a00ff087b82 */ /* 0x000ea20000000a00 */
[----:B------:R-:W-:Y:S01]  /*0030*/  ULDC.64 UR4, c[0x0][0x208] ;  /* 0x0000820000047ab9 */ /* 0x000fe20000000a00 */
[----:B------:R-:W3:Y:S06]  /*0040*/  S2R R3, SR_CTAID.X ;  /* 0x0000000000037919 */ /* 0x000eec0000002500 */
[----:B------:R-:W4:Y:S08]  /*0050*/  LDC.64 R4, c[0x0][0x218] ;  /* 0x00008600ff047b82 */ /* 0x000f300000000a00 */
[----:B------:R-:W5:Y:S08]  /*0060*/  LDC.64 R6, c[0x0][0x220] ;  /* 0x00008800ff067b82 */ /* 0x000f700000000a00 */
[----:B------:R-:W5:Y:S01]  /*0070*/  LDC.64 R12, c[0x0][0x238] ;  /* 0x00008e00ff0c7b82 */ /* 0x000f620000000a00 */
[----:B-1----:R-:W-:-:S07]  /*0080*/  LOP3.LUT R2, R2, 0x7f, RZ, 0xc0, !PT ;  /* 0x0000007f02027812 */ /* 0x002fce00078ec0ff */
[----:B------:R-:W1:Y:S01]  /*0090*/  LDC.64 R10, c[0x0][0x230] ;  /* 0x00008c00ff0a7b82 */ /* 0x000e620000000a00 */
[----:B---3--:R-:W-:Y:S02]  /*00a0*/  SHF.R.S32.HI R0, RZ, 0x18, R3 ;  /* 0x00000018ff007819 */ /* 0x008fe40000011403 */
[----:B------:R-:W-:Y:S02]  /*00b0*/  LEA R2, R3, R2, 0x7 ;  /* 0x0000000203027211 */ /* 0x000fe400078e38ff */
[----:B------:R-:W-:-:S04]  /*00c0*/  SGXT R3, R0, 0x1 ;  /* 0x000000010003781a */ /* 0x000fc80000000200 */
[----:B------:R-:W-:-:S04]  /*00d0*/  LEA.HI R3, R3, R2, RZ, 0x8 ;  /* 0x0000000203037211 */ /* 0x000fc800078f40ff */
[----:B------:R-:W-:-:S04]  /*00e0*/  LOP3.LUT R3, R3, 0xffffff00, RZ, 0xc0, !PT ;  /* 0xffffff0003037812 */ /* 0x000fc800078ec0ff */
[----:B------:R-:W-:-:S05]  /*00f0*/  IADD3 R3, R2, -R3, RZ ;  /* 0x8000000302037210 */ /* 0x000fca0007ffe0ff */
[----:B--2---:R-:W-:-:S06]  /*0100*/  IMAD.WIDE R8, R3, 0x4, R8 ;  /* 0x0000000403087825 */ /* 0x004fcc00078e0208 */
[----:B------:R2:W3:Y:S01]  /*0110*/  LDG.E.EL R8, desc[UR4][R8.64] ;  /* 0x0000000408087981 */ /* 0x0004e2000c2e1900 */
[----:B----4-:R-:W-:-:S04]  /*0120*/  IMAD.WIDE R4, R2, 0x4, R4 ;  /* 0x0000000402047825 */ /* 0x010fc800078e0204 */
[C---:B-----5:R-:W-:Y:S02]  /*0130*/  IMAD.WIDE R6, R3.reuse, 0x4, R6 ;  /* 0x0000000403067825 */ /* 0x060fe400078e0206 */
[----:B------:R4:W5:Y:S02]  /*0140*/  LDG.E R4, desc[UR4][R4.64] ;  /* 0x0000000404047981 */ /* 0x000964000c1e1900 */
[C---:B0-----:R-:W-:Y:S02]  /*0150*/  IMAD.WIDE R12, R3.reuse, 0x4, R12 ;  /* 0x00000004030c7825 */ /* 0x041fe400078e020c */
[----:B------:R-:W5:Y:S02]  /*0160*/  LDG.E.EL R7, desc[UR4][R6.64] ;  /* 0x0000000406077981 */ /* 0x000f64000c2e1900 */
[----:B-1----:R-:W-:Y:S02]  /*0170*/  IMAD.WIDE R10, R3, 0x4, R10 ;  /* 0x00000004030a7825 */ /* 0x002fe400078e020a */
[----:B------:R-:W4:Y:S04]  /*0180*/  LDG.E.EL R12, desc[UR4][R12.64] ;  /* 0x000000040c0c7981 */ /* 0x000f28000c2e1900 */
[----:B------:R-:W4:Y:S01]  /*0190*/  LDG.E.EL R3, desc[UR4][R10.64] ;  /* 0x000000040a037981 */ /* 0x000f22000c2e1900 */
[----:B------:R-:W-:Y:S01]  /*01a0*/  HFMA2.MMA R14, -RZ, RZ, 1.625, 0 ;  /* 0x3e800000ff0e7435 */ /* 0x000fe200000001ff */
[----:B--2---:R-:W-:Y:S01]  /*01b0*/  MOV R9, 0x3d39bf78 ;  /* 0x3d39bf7800097802 */ /* 0x004fe20000000f00 */
[----:B------:R-:W-:Y:S01]  /*01c0*/  BSSY B0, `(.L_x_0) ;  /* 0x000002f000007945 */ /* 0x000fe20003800000 */
[----:B---3--:R-:W-:-:S04]  /*01d0*/  FADD R8, R8, 9.9999997473787516356e-06 ;  /* 0x3727c5ac08087421 */ /* 0x008fc80000000000 */
[----:B------:R-:W0:Y:S02]  /*01e0*/  MUFU.SQRT R0, R8 ;  /* 0x0000000800007308 */ /* 0x000e240000002000 */
[C---:B0-----:R-:W-:Y:S02]  /*01f0*/  FSETP.GT.AND P0, PT, R0.reuse, 8.50705917302346158658e+37, PT ;  /* 0x7e8000000000780b */ /* 0x041fe40003f04000 */
[----:B------:R-:W-:-:S11]  /*0200*/  FSETP.GEU.AND P1, PT, R0, 1.175494350822287508e-38, PT ;  /* 0x008000000000780b */ /* 0x000fd60003f2e000 */
[----:B------:R-:W-:-:S04]  /*0210*/  @P0 FMUL R0, R0, 0.25 ;  /* 0x3e80000000000820 */ /* 0x000fc80000400000 */
[----:B------:R-:W-:-:S06]  /*0220*/  @!P1 FMUL R0, R0, 16777216 ;  /* 0x4b80000000009820 */ /* 0x000fcc0000400000 */
[----:B------:R-:W0:Y:S01]  /*0230*/  MUFU.RCP R0, R0 ;  /* 0x0000000000007308 */ /* 0x000e220000001000 */
[----:B----4-:R-:W-:Y:S01]  /*0240*/  FSEL R5, R14, 1, P0 ;  /* 0x3f8000000e057808 */ /* 0x010fe20000000000 */
[----:B-----5:R-:W-:-:S04]  /*0250*/  FADD R4, R4, -R7 ;  /* 0x8000000704047221 */ /* 0x020fc80000000000 */
[----:B------:R-:W-:-:S04]  /*0260*/  @!P1 FMUL R5, R5, 16777216 ;  /* 0x4b80000005059820 */ /* 0x000fc80000400000 */
[----:B0-----:R-:W-:-:S04]  /*0270*/  FMUL R5, R0, R5 ;  /* 0x0000000500057220 */ /* 0x001fc80000400000 */
[----:B------:R-:W-:-:S04]  /*0280*/  FMUL R4, R4, R5 ;  /* 0x0000000504047220 */ /* 0x000fc80000400000 */
[----:B------:R-:W-:-:S04]  /*0290*/  FFMA R3, R3, R4, R12 ;  /* 0x0000000403037223 */ /* 0x000fc8000000000c */
[----:B------:R-:W-:-:S05]  /*02a0*/  FMUL R4, R3, 1.4426950216293334961 ;  /* 0x3fb8aa3b03047820 */ /* 0x000fca0000400000 */
[----:B------:R-:W-:-:S13]  /*02b0*/  FSETP.GEU.AND P0, PT, R4, -126, PT ;  /* 0xc2fc00000400780b */ /* 0x000fda0003f0e000 */
[----:B------:R-:W-:-:S04]  /*02c0*/  @!P0 FMUL R4, R4, 0.5 ;  /* 0x3f00000004048820 */ /* 0x000fc80000400000 */
[----:B------:R-:W0:Y:S02]  /*02d0*/  MUFU.EX2 R0, R4 ;  /* 0x0000000400007308 */ /* 0x000e240000000800 */
[----:B0-----:R-:W-:-:S04]  /*02e0*/  @!P0 FMUL R0, R0, R0 ;  /* 0x0000000000008220 */ /* 0x001fc80000400000 */
[----:B------:R-:W-:-:S05]  /*02f0*/  FADD.FTZ.RZ R5, R0, 1 ;  /* 0x3f80000000057421 */ /* 0x000fca000001c000 */
[----:B------:R-:W-:-:S04]  /*0300*/  IADD3 R5, R5, -0x3f400000, RZ ;  /* 0xc0c0000005057810 */ /* 0x000fc80007ffe0ff */
[----:B------:R-:W-:-:S04]  /*0310*/  LOP3.LUT R5, R5, 0xff800000, RZ, 0xc0, !PT ;  /* 0xff80000005057812 */ /* 0x000fc800078ec0ff */
[----:B------:R-:W-:Y:S02]  /*0320*/  IADD3 R7, -R5, 0x40800000, RZ ;  /* 0x4080000005077810 */ /* 0x000fe40007ffe1ff */
[----:B------:R-:W-:-:S03]  /*0330*/  IADD3 R6, R0, -R5, RZ ;  /* 0x8000000500067210 */ /* 0x000fc60007ffe0ff */
[----:B------:R-:W-:-:S04]  /*0340*/  FFMA.FTZ R7, R7, R14, -1 ;  /* 0xbf80000007077423 */ /* 0x000fc8000001000e */
[----:B------:R-:W-:-:S04]  /*0350*/  FADD R6, R6, R7 ;  /* 0x0000000706067221 */ /* 0x000fc80000000000 */
[----:B------:R-:W-:-:S04]  /*0360*/  FFMA.FTZ R7, R6, -R9, 0.10546888411045074463 ;  /* 0x3dd8001206077423 */ /* 0x000fc80000010809 */
[----:B------:R-:W-:-:S04]  /*0370*/  FFMA.FTZ R7, R6, R7, -0.13229703903198242188 ;  /* 0xbe0778e006077423 */ /* 0x000fc80000010007 */
[----:B------:R-:W-:-:S04]  /*0380*/  FFMA.FTZ R7, R6, R7, 0.14491446316242218018 ;  /* 0x3e14647506077423 */ /* 0x000fc80000010007 */
[----:B------:R-:W-:-:S04]  /*0390*/  FFMA.FTZ R7, R6, R7, -0.16641564667224884033 ;  /* 0xbe2a68dd06077423 */ /* 0x000fc80000010007 */
[----:B------:R-:W-:-:S04]  /*03a0*/  FFMA.FTZ R7, R6, R7, 0.19988867640495300293 ;  /* 0x3e4caf9e06077423 */ /* 0x000fc80000010007 */
[----:B------:R-:W-:Y:S01]  /*03b0*/  FFMA.FTZ R7, R6, R7, -0.25000196695327758789 ;  /* 0xbe80004206077423 */ /* 0x000fe20000010007 */
[----:B------:R-:W-:-:S03]  /*03c0*/  ISETP.GE.U32.AND P1, PT, R0, 0x7f800000, PT ;  /* 0x7f8000000000780c */ /* 0x000fc60003f26070 */
[----:B------:R-:W-:Y:S01]  /*03d0*/  FFMA.FTZ R7, R6, R7, 0.33333510160446166992 ;  /* 0x3eaaaae606077423 */ /* 0x000fe20000010007 */
[----:B------:R-:W-:-:S03]  /*03e0*/  I2FP.F32.S32 R5, R5 ;  /* 0x0000000500057245 */ /* 0x000fc60000201400 */
[----:B------:R-:W-:-:S04]  /*03f0*/  FFMA.FTZ R7, R6, R7, -0.5 ;  /* 0xbf00000006077423 */ /* 0x000fc80000010007 */
[----:B------:R-:W-:Y:S01]  /*0400*/  FMUL R7, R6, R7 ;  /* 0x0000000706077220 */ /* 0x000fe20000400000 */
[----:B------:R-:W-:-:S03]  /*0410*/  FMUL R5, R5, 1.1920928955078125e-07 ;  /* 0x3400000005057820 */ /* 0x000fc60000400000 */
[----:B------:R-:W-:Y:S01]  /*0420*/  FFMA.FTZ R6, R6, R7, R6 ;  /* 0x0000000706067223 */ /* 0x000fe20000010006 */
[----:B------:R-:W-:-:S03]  /*0430*/  FSETP.GT.AND P0, PT, R3, 20, PT ;  /* 0x41a000000300780b */ /* 0x000fc60003f04000 */
[----:B------:R-:W-:Y:S01]  /*0440*/  FFMA.FTZ R6, R5, 0.69314718246459960938, R6 ;  /* 0x3f31721805067823 */ /* 0x000fe20000010006 */
[----:B------:R-:W-:Y:S09]  /*0450*/  @!P1 BRA `(.L_x_1) ;  /* 0x0000000000149947 */ /* 0x000ff20003800000 */
[C---:B------:R-:W-:Y:S02]  /*0460*/  ISETP.GE.AND P1, PT, R0.reuse, -0x407fffff, PT ;  /* 0xbf8000010000780c */ /* 0x040fe40003f26270 */
[----:B------:R-:W-:-:S11]  /*0470*/  FSETP.NEU.AND P2, PT, R0, RZ, PT ;  /* 0x000000ff0000720b */ /* 0x000fd60003f4d000 */
[----:B------:R-:W-:-:S05]  /*0480*/  @P1 MOV R5, 0x7f800000 ;  /* 0x7f80000000051802 */ /* 0x000fca0000000f00 */
[----:B------:R-:W-:-:S05]  /*0490*/  @P1 FFMA.FTZ R6, R0, R5, +INF ;  /* 0x7f80000000061423 */ /* 0x000fca0000010005 */
[----:B------:R-:W-:-:S07]  /*04a0*/  FSEL R6, R6, -RZ, P2 ;  /* 0x800000ff06067208 */ /* 0x000fce0001000000 */
.L_x_1:
[----:B------:R-:W-:Y:S05]  /*04b0*/  BSYNC B0 ;  /* 0x0000000000007941 */ /* 0x000fea0003800000 */
.L_x_0:
[----:B------:R-:W-:Y:S01]  /*04c0*/  FSEL R9, R3, R6, P0 ;  /* 0x0000000603097208 */ /* 0x000fe20000000000 */
[----:B------:R-:W-:Y:S01]  /*04d0*/  BSSY B0, `(.L_x_2) ;  /* 0x0000016000007945 */ /* 0x000fe20003800000 */
[----:B------:R-:W-:-:S03]  /*04e0*/  SHF.R.S32.HI R7, RZ, 0x1f, R2 ;  /* 0x0000001fff077819 */ /* 0x000fc60000011402 */
[----:B------:R-:W-:-:S05]  /*04f0*/  FADD.FTZ R6, |R9|, -RZ ;  /* 0x800000ff09067221 */ /* 0x000fca0000010200 */
[----:B------:R-:W-:-:S13]  /*0500*/  FSETP.GE.AND P0, PT, R6, 0.60000002384185791016, PT ;  /* 0x3f19999a0600780b */ /* 0x000fda0003f06000 */
[----:B------:R-:W-:Y:S05]  /*0510*/  @!P0 BRA `(.L_x_3) ;  /* 0x0000000000288947 */ /* 0x000fea0003800000 */
[C---:B------:R-:W-:Y:S01]  /*0520*/  FMUL R4, R6.reuse, 2.8853900432586669922 ;  /* 0x4038aa3b06047820 */ /* 0x040fe20000400000 */
[----:B------:R-:W-:Y:S01]  /*0530*/  HFMA2.MMA R0, -RZ, RZ, 1.875, 0 ;  /* 0x3f800000ff007435 */ /* 0x000fe200000001ff */
[----:B------:R-:W-:-:S04]  /*0540*/  FSETP.GE.AND P0, PT, R6, 9.010913848876953125, PT ;  /* 0x41102cb40600780b */ /* 0x000fc80003f06000 */
[----:B------:R-:W0:Y:S02]  /*0550*/  MUFU.EX2 R4, R4 ;  /* 0x0000000400047308 */ /* 0x000e240000000800 */
[----:B0-----:R-:W-:-:S06]  /*0560*/  FADD R5, R4, 1 ;  /* 0x3f80000004057421 */ /* 0x001fcc0000000000 */
[----:B------:R-:W0:Y:S02]  /*0570*/  MUFU.RCP R5, R5 ;  /* 0x0000000500057308 */ /* 0x000e240000001000 */
[----:B0-----:R-:W-:-:S05]  /*0580*/  FFMA.FTZ R0, R5, -2, R0 ;  /* 0xc000000005007823 */ /* 0x001fca0000010000 */
[----:B------:R-:W-:-:S04]  /*0590*/  FSEL R0, R0, 1, !P0 ;  /* 0x3f80000000007808 */ /* 0x000fc80004000000 */
[----:B------:R-:W-:Y:S01]  /*05a0*/  LOP3.LUT R0, R0, 0x80000000, R9, 0xf8, !PT ;  /* 0x8000000000007812 */ /* 0x000fe200078ef809 */
[----:B------:R-:W-:Y:S06]  /*05b0*/  BRA `(.L_x_4) ;  /* 0x00000000001c7947 */ /* 0x000fec0003800000 */
.L_x_3:
[----:B------:R-:W-:Y:S01]  /*05c0*/  MOV R0, 0x3c80f082 ;  /* 0x3c80f08200007802 */ /* 0x000fe20000000f00 */
[----:B------:R-:W-:-:S04]  /*05d0*/  FMUL R5, R9, R9 ;  /* 0x0000000909057220 */ /* 0x000fc80000400000 */
[----:B------:R-:W-:-:S04]  /*05e0*/  FFMA.FTZ R0, R5, R0, -0.052303962409496307373 ;  /* 0xbd563cae05007423 */ /* 0x000fc80000010000 */
[----:B------:R-:W-:-:S04]  /*05f0*/  FFMA.FTZ R0, R5, R0, 0.1331529766321182251 ;  /* 0x3e08594105007423 */ /* 0x000fc80000010000 */
[----:B------:R-:W-:-:S04]  /*0600*/  FFMA.FTZ R0, R5, R0, -0.33332768082618713379 ;  /* 0xbeaaa9ed05007423 */ /* 0x000fc80000010000 */
[----:B------:R-:W-:-:S04]  /*0610*/  FFMA.FTZ R0, R5, R0, RZ ;  /* 0x0000000005007223 */ /* 0x000fc800000100ff */
[----:B------:R-:W-:-:S07]  /*0620*/  FFMA.FTZ R0, R9, R0, R9 ;  /* 0x0000000009007223 */ /* 0x000fce0000010009 */
.L_x_4:
[----:B------:R-:W-:Y:S05]  /*0630*/  BSYNC B0 ;  /* 0x0000000000007941 */ /* 0x000fea0003800000 */
.L_x_2:
[----:B------:R-:W-:Y:S01]  /*0640*/  ULDC.64 UR6, c[0x0][0x210] ;  /* 0x0000840000067ab9 */ /* 0x000fe20000000a00 */
[----:B------:R-:W-:Y:S01]  /*0650*/  FMUL R3, R3, R0 ;  /* 0x0000000003037220 */ /* 0x000fe20000400000 */
[----:B------:R-:W-:-:S04]  /*0660*/  LEA R4, P0, R2, UR6, 0x2 ;  /* 0x0000000602047c11 */ /* 0x000fc8000f8010ff */
[----:B------:R-:W-:-:S05]  /*0670*/  LEA.HI.X R5, R2, UR7, R7, 0x2, P0 ;  /* 0x0000000702057c11 */ /* 0x000fca00080f1407 */
[----:B------:R-:W-:Y:S01]  /*0680*/  STG.E desc[UR4][R4.64], R3 ;  /* 0x0000000304007986 */ /* 0x000fe2000c101904 */
[----:B------:R-:W-:Y:S05]  /*0690*/  EXIT ;  /* 0x000000000000794d */ /* 0x000fea0003800000 */
.L_x_5:
[----:B------:R-:W-:-:S00]  /*06a0*/  BRA `(.L_x_5) ;  /* 0xfffffffc00fc7947 */ /* 0x000fc0000383ffff */
[----:B------:R-:W-:-:S00]  /*06b0*/  NOP ;  /* 0x0000000000007918 */ /* 0x000fc00000000000 */
        /* <DEDUP_REMOVED lines=12> */
.L_x_6:


//--------------------- .nv.global.init           --------------------------
	.section	.nv.global.init,"aw",@progbits
.nv.global.init:
	.type		_$_str,@object
	.size		_$_str,(_$_str_$_2 - _$_str)
_$_str:
        /*0000*/ 	.byte	0x5f, 0x5f, 0x43, 0x55, 0x44, 0x41, 0x5f, 0x46, 0x54, 0x5a, 0x00
	.type		_$_str_$_2,@object
	.size		_$_str_$_2,(.L_1 - _$_str_$_2)
_$_str_$_2:
        /*000b*/ 	.byte	0x5f, 0x5f, 0x43, 0x55, 0x44, 0x41, 0x5f, 0x50, 0x52, 0x45, 0x43, 0x5f, 0x53, 0x51, 0x52, 0x54
        /*001b*/ 	.byte	0x00
.L_1:


//--------------------- .nv.constant0.triton_poi_fused__native_batch_norm_legit_no_training_mul_softplus_tanh_31 --------------------------
	.section	.nv.constant0.triton_poi_fused__native_batch_norm_legit_no_training_mul_softplus_tanh_31,"a",@progbits
	.sectionflags	@""
	.align	4
.nv.constant0.triton_poi_fused__native_batch_norm_legit_no_training_mul_softplus_tanh_31:
	.zero		580
